







.version 5.0
.target sm_20
.address_size 64





.visible .entry _Z22bpnn_layerforward_CUDAPfS_S_S_ii(
.param .u64 _Z22bpnn_layerforward_CUDAPfS_S_S_ii_param_0,
.param .u64 _Z22bpnn_layerforward_CUDAPfS_S_S_ii_param_1,
.param .u64 _Z22bpnn_layerforward_CUDAPfS_S_S_ii_param_2,
.param .u64 _Z22bpnn_layerforward_CUDAPfS_S_S_ii_param_3,
.param .u32 _Z22bpnn_layerforward_CUDAPfS_S_S_ii_param_4,
.param .u32 _Z22bpnn_layerforward_CUDAPfS_S_S_ii_param_5
)
{
.reg .pred %p<6>;
.reg .f32 %f<21>;
.reg .b32 %r<24>;
.reg .b64 %rd<31>;

	.shared .align 4 .b8 _Z22bpnn_layerforward_CUDAPfS_S_S_ii$__cuda_local_var_18910_34_non_const_input_node[64];

	.shared .align 4 .b8 _Z22bpnn_layerforward_CUDAPfS_S_S_ii$__cuda_local_var_18911_34_non_const_weight_matrix[1024];

ld.param.u64 %rd7, [_Z22bpnn_layerforward_CUDAPfS_S_S_ii_param_0];
ld.param.u64 %rd8, [_Z22bpnn_layerforward_CUDAPfS_S_S_ii_param_2];
ld.param.u64 %rd9, [_Z22bpnn_layerforward_CUDAPfS_S_S_ii_param_3];
ld.param.u32 %r8, [_Z22bpnn_layerforward_CUDAPfS_S_S_ii_param_5];
mov.u32 %r9, %ctaid.y;
shl.b32 %r1, %r9, 4;
mov.u32 %r2, %tid.y;
mov.u32 %r3, %tid.x;
cvt.s64.s32	%rd1, %r2;
mul.wide.s32 %rd10, %r2, 4;
mov.u64 %rd11, _Z22bpnn_layerforward_CUDAPfS_S_S_ii$__cuda_local_var_18910_34_non_const_input_node;
add.s64 %rd2, %rd11, %rd10;
setp.ne.s32	%p2, %r3, 0;
@%p2 bra BB0_2;

cvta.to.global.u64 %rd12, %rd7;
add.s32 %r10, %r1, %r2;
mul.wide.s32 %rd13, %r10, 4;
add.s64 %rd14, %rd12, %rd13;
ld.global.f32 %f5, [%rd14+4];
st.shared.f32 [%rd2], %f5;

BB0_2:
cvta.to.global.u64 %rd3, %rd8;
add.s32 %r11, %r2, %r1;
add.s32 %r12, %r8, 1;
add.s32 %r13, %r8, %r3;
mad.lo.s32 %r4, %r11, %r12, %r13;
bar.sync 0;
mul.wide.s32 %rd15, %r4, 4;
add.s64 %rd4, %rd3, %rd15;
ld.global.f32 %f6, [%rd4+8];
cvt.s64.s32	%rd5, %r3;
shl.b64 %rd16, %rd1, 6;
mov.u64 %rd17, _Z22bpnn_layerforward_CUDAPfS_S_S_ii$__cuda_local_var_18911_34_non_const_weight_matrix;
add.s64 %rd18, %rd17, %rd16;
mul.wide.s32 %rd19, %r3, 4;
add.s64 %rd6, %rd18, %rd19;
st.shared.f32 [%rd6], %f6;
bar.sync 0;
ld.shared.f32 %f7, [%rd2];
ld.shared.f32 %f8, [%rd6];
mul.f32 %f9, %f8, %f7;
st.shared.f32 [%rd6], %f9;
bar.sync 0;
mov.f32 %f10, 0f41800000;
lg2.approx.f32 %f1, %f10;
setp.ltu.f32	%p3, %f1, 0f3F800000;
@%p3 bra BB0_7;

mov.f32 %f12, 0f40000000;
lg2.approx.f32 %f2, %f12;
mov.u32 %r23, 1;
mov.f32 %f20, 0f3F800000;
shl.b64 %rd23, %rd5, 2;

BB0_4:
mov.f32 %f3, %f20;
mul.f32 %f13, %f3, %f2;
ex2.approx.f32 %f14, %f13;
cvt.rzi.s32.f32	%r6, %f14;
rem.s32 %r15, %r2, %r6;
setp.ne.s32	%p4, %r15, 0;
@%p4 bra BB0_6;

ld.shared.f32 %f15, [%rd6];
shr.u32 %r16, %r6, 31;
add.s32 %r17, %r6, %r16;
shr.s32 %r18, %r17, 1;
add.s32 %r19, %r18, %r2;
mul.wide.s32 %rd20, %r19, 64;
add.s64 %rd22, %rd17, %rd20;
add.s64 %rd24, %rd22, %rd23;
ld.shared.f32 %f16, [%rd24];
add.f32 %f17, %f15, %f16;
st.shared.f32 [%rd6], %f17;

BB0_6:
bar.sync 0;
add.s32 %r23, %r23, 1;
cvt.rn.f32.s32	%f20, %r23;
setp.le.f32	%p5, %f20, %f1;
@%p5 bra BB0_4;

BB0_7:
setp.eq.s32	%p1, %r3, 0;
ld.shared.f32 %f18, [%rd6];
st.global.f32 [%rd4+8], %f18;
bar.sync 0;
@!%p1 bra BB0_9;
bra.uni BB0_8;

BB0_8:
cvt.u32.u64	%r20, %rd1;
shl.b64 %rd25, %rd1, 2;
add.s64 %rd27, %rd17, %rd25;
ld.shared.f32 %f19, [%rd27];
mad.lo.s32 %r22, %r9, %r8, %r20;
cvta.to.global.u64 %rd28, %rd9;
mul.wide.s32 %rd29, %r22, 4;
add.s64 %rd30, %rd28, %rd29;
st.global.f32 [%rd30], %f19;

BB0_9:
ret;
}


.visible .entry _Z24bpnn_adjust_weights_cudaPfiS_iS_S_(
.param .u64 _Z24bpnn_adjust_weights_cudaPfiS_iS_S__param_0,
.param .u32 _Z24bpnn_adjust_weights_cudaPfiS_iS_S__param_1,
.param .u64 _Z24bpnn_adjust_weights_cudaPfiS_iS_S__param_2,
.param .u32 _Z24bpnn_adjust_weights_cudaPfiS_iS_S__param_3,
.param .u64 _Z24bpnn_adjust_weights_cudaPfiS_iS_S__param_4,
.param .u64 _Z24bpnn_adjust_weights_cudaPfiS_iS_S__param_5
)
{
.reg .pred %p<2>;
.reg .f32 %f<17>;
.reg .b32 %r<12>;
.reg .f64 %fd<25>;
.reg .b64 %rd<19>;


ld.param.u64 %rd4, [_Z24bpnn_adjust_weights_cudaPfiS_iS_S__param_0];
ld.param.u32 %r4, [_Z24bpnn_adjust_weights_cudaPfiS_iS_S__param_1];
ld.param.u64 %rd5, [_Z24bpnn_adjust_weights_cudaPfiS_iS_S__param_2];
ld.param.u64 %rd6, [_Z24bpnn_adjust_weights_cudaPfiS_iS_S__param_4];
ld.param.u64 %rd7, [_Z24bpnn_adjust_weights_cudaPfiS_iS_S__param_5];
cvta.to.global.u64 %rd1, %rd6;
mov.u32 %r1, %ctaid.y;
shl.b32 %r5, %r1, 4;
mov.u32 %r2, %tid.y;
add.s32 %r6, %r5, %r2;
add.s32 %r7, %r4, 1;
mov.u32 %r3, %tid.x;
add.s32 %r8, %r4, %r3;
mad.lo.s32 %r9, %r6, %r7, %r8;
cvta.to.global.u64 %rd8, %rd4;
mul.wide.s32 %rd9, %r3, 4;
add.s64 %rd2, %rd8, %rd9;
ld.global.f32 %f1, [%rd2+4];
cvt.f64.f32	%fd1, %f1;
mul.f64 %fd2, %fd1, 0d3FD3333333333333;
cvta.to.global.u64 %rd10, %rd5;
mul.wide.s32 %rd11, %r6, 4;
add.s64 %rd12, %rd10, %rd11;
ld.global.f32 %f2, [%rd12+4];
cvt.f64.f32	%fd3, %f2;
cvta.to.global.u64 %rd3, %rd7;
mul.wide.s32 %rd13, %r9, 4;
add.s64 %rd14, %rd3, %rd13;
ld.global.f32 %f3, [%rd14+8];
cvt.f64.f32	%fd4, %f3;
mul.f64 %fd5, %fd4, 0d3FD3333333333333;
fma.rn.f64 %fd6, %fd2, %fd3, %fd5;
add.s64 %rd15, %rd1, %rd13;
ld.global.f32 %f4, [%rd15+8];
cvt.f64.f32	%fd7, %f4;
add.f64 %fd8, %fd7, %fd6;
cvt.rn.f32.f64	%f5, %fd8;
st.global.f32 [%rd15+8], %f5;
ld.global.f32 %f6, [%rd2+4];
cvt.f64.f32	%fd9, %f6;
mul.f64 %fd10, %fd9, 0d3FD3333333333333;
ld.global.f32 %f7, [%rd12+4];
cvt.f64.f32	%fd11, %f7;
ld.global.f32 %f8, [%rd14+8];
cvt.f64.f32	%fd12, %f8;
mul.f64 %fd13, %fd12, 0d3FD3333333333333;
fma.rn.f64 %fd14, %fd10, %fd11, %fd13;
cvt.rn.f32.f64	%f9, %fd14;
st.global.f32 [%rd14+8], %f9;
bar.sync 0;
or.b32 %r10, %r2, %r1;
setp.ne.s32	%p1, %r10, 0;
@%p1 bra BB1_2;

add.s32 %r11, %r3, 1;
ld.global.f32 %f10, [%rd2+4];
cvt.f64.f32	%fd15, %f10;
mul.wide.s32 %rd16, %r11, 4;
add.s64 %rd17, %rd3, %rd16;
ld.global.f32 %f11, [%rd17];
cvt.f64.f32	%fd16, %f11;
mul.f64 %fd17, %fd16, 0d3FD3333333333333;
fma.rn.f64 %fd18, %fd15, 0d3FD3333333333333, %fd17;
add.s64 %rd18, %rd1, %rd16;
ld.global.f32 %f12, [%rd18];
cvt.f64.f32	%fd19, %f12;
add.f64 %fd20, %fd19, %fd18;
cvt.rn.f32.f64	%f13, %fd20;
st.global.f32 [%rd18], %f13;
ld.global.f32 %f14, [%rd2+4];
cvt.f64.f32	%fd21, %f14;
ld.global.f32 %f15, [%rd17];
cvt.f64.f32	%fd22, %f15;
mul.f64 %fd23, %fd22, 0d3FD3333333333333;
fma.rn.f64 %fd24, %fd21, 0d3FD3333333333333, %fd23;
cvt.rn.f32.f64	%f16, %fd24;
st.global.f32 [%rd17], %f16;

BB1_2:
ret;
}




// ===== COMPILED SASS (sm_100) =====

	.target	sm_100

	.elftype	@"ET_EXEC"


//--------------------- .note.nv.tkinfo           --------------------------
	.section	.note.nv.tkinfo,"",@"SHT_NOTE"
	.sectionflags	@"SHF_NOTE_NV_TKINFO"
	.tkinfo
        /*0018*/ 	.word	0x00000002
        /*0030*/ 	.string	""
        /*0030*/ 	.string	"ptxas"
        /*0030*/ 	.string	"Cuda compilation tools, release 13.0, V13.0.88"
        /*0030*/ 	.string	"Build cuda_13.0.r13.0/compiler.36424714_0"
        /*0030*/ 	.string	"-arch sm_100 "



//--------------------- .note.nv.cuinfo           --------------------------
	.section	.note.nv.cuinfo,"",@"SHT_NOTE"
	.sectionflags	@"SHF_NOTE_NV_CUINFO"
        /*0018*/ 	.short	0x0002
        /*001a*/ 	.short	0x0014
        /*001c*/ 	.short	0x0082
	.zero		2


//--------------------- .nv.info                  --------------------------
	.section	.nv.info,"",@"SHT_CUDA_INFO"
	.align	4


	//----- nvinfo : EIATTR_REGCOUNT
	.align		4
        /*0000*/ 	.byte	0x04, 0x2f
        /*0002*/ 	.short	(.L_1 - .L_0)
	.align		4
.L_0:
        /*0004*/ 	.word	index@(_Z22bpnn_layerforward_CUDAPfS_S_S_ii)
        /*0008*/ 	.word	0x00000014


	//----- nvinfo : EIATTR_FRAME_SIZE
	.align		4
.L_1:
        /*000c*/ 	.byte	0x04, 0x11
        /*000e*/ 	.short	(.L_3 - .L_2)
	.align		4
.L_2:
        /*0010*/ 	.word	index@(_Z22bpnn_layerforward_CUDAPfS_S_S_ii)
        /*0014*/ 	.word	0x00000000


	//----- nvinfo : EIATTR_REGCOUNT
	.align		4
.L_3:
        /*0018*/ 	.byte	0x04, 0x2f
        /*001a*/ 	.short	(.L_5 - .L_4)
	.align		4
.L_4:
        /*001c*/ 	.word	index@(_Z24bpnn_adjust_weights_cudaPfiS_iS_S_)
        /*0020*/ 	.word	0x0000001e


	//----- nvinfo : EIATTR_FRAME_SIZE
	.align		4
.L_5:
        /*0024*/ 	.byte	0x04, 0x11
        /*0026*/ 	.short	(.L_7 - .L_6)
	.align		4
.L_6:
        /*0028*/ 	.word	index@(_Z24bpnn_adjust_weights_cudaPfiS_iS_S_)
        /*002c*/ 	.word	0x00000000


	//----- nvinfo : EIATTR_MIN_STACK_SIZE
	.align		4
.L_7:
        /*0030*/ 	.byte	0x04, 0x12
        /*0032*/ 	.short	(.L_9 - .L_8)
	.align		4
.L_8:
        /*0034*/ 	.word	index@(_Z24bpnn_adjust_weights_cudaPfiS_iS_S_)
        /*0038*/ 	.word	0x00000000


	//----- nvinfo : EIATTR_MIN_STACK_SIZE
	.align		4
.L_9:
        /*003c*/ 	.byte	0x04, 0x12
        /*003e*/ 	.short	(.L_11 - .L_10)
	.align		4
.L_10:
        /*0040*/ 	.word	index@(_Z22bpnn_layerforward_CUDAPfS_S_S_ii)
        /*0044*/ 	.word	0x00000000
.L_11:


//--------------------- .nv.compat                --------------------------
	.section	.nv.compat,"",@"SHT_CUDA_COMPAT_INFO"
	.align	4
        /*0000*/ 	.byte	0x02, 0x09, 0x00, 0x00, 0x02, 0x02, 0x01, 0x00, 0x02, 0x05, 0x05, 0x00, 0x03, 0x07, 0x01, 0x01
        /*0010*/ 	.byte	0x02, 0x03, 0x00, 0x00, 0x02, 0x06, 0x01, 0x00, 0x04, 0x0b, 0x08, 0x00, 0x01, 0x00, 0x00, 0x00
        /*0020*/ 	.byte	0x00, 0x00, 0x00, 0x00


//--------------------- .nv.info._Z24bpnn_adjust_weights_cudaPfiS_iS_S_ --------------------------
	.section	.nv.info._Z24bpnn_adjust_weights_cudaPfiS_iS_S_,"",@"SHT_CUDA_INFO"
	.sectionflags	@""
	.align	4


	//----- nvinfo : EIATTR_CUDA_API_VERSION
	.align		4
        /*0000*/ 	.byte	0x04, 0x37
        /*0002*/ 	.short	(.L_13 - .L_12)
.L_12:
        /*0004*/ 	.word	0x00000082


	//----- nvinfo : EIATTR_KPARAM_INFO
	.align		4
.L_13:
        /*0008*/ 	.byte	0x04, 0x17
        /*000a*/ 	.short	(.L_15 - .L_14)
.L_14:
        /*000c*/ 	.word	0x00000000
        /*0010*/ 	.short	0x0005
        /*0012*/ 	.short	0x0028
        /*0014*/ 	.byte	0x00, 0xf0, 0x21, 0x00


	//----- nvinfo : EIATTR_KPARAM_INFO
	.align		4
.L_15:
        /*0018*/ 	.byte	0x04, 0x17
        /*001a*/ 	.short	(.L_17 - .L_16)
.L_16:
        /*001c*/ 	.word	0x00000000
        /*0020*/ 	.short	0x0004
        /*0022*/ 	.short	0x0020
        /*0024*/ 	.byte	0x00, 0xf0, 0x21, 0x00


	//----- nvinfo : EIATTR_KPARAM_INFO
	.align		4
.L_17:
        /*0028*/ 	.byte	0x04, 0x17
        /*002a*/ 	.short	(.L_19 - .L_18)
.L_18:
        /*002c*/ 	.word	0x00000000
        /*0030*/ 	.short	0x0003
        /*0032*/ 	.short	0x0018
        /*0034*/ 	.byte	0x00, 0xf0, 0x11, 0x00


	//----- nvinfo : EIATTR_KPARAM_INFO
	.align		4
.L_19:
        /*0038*/ 	.byte	0x04, 0x17
        /*003a*/ 	.short	(.L_21 - .L_20)
.L_20:
        /*003c*/ 	.word	0x00000000
        /*0040*/ 	.short	0x0002
        /*0042*/ 	.short	0x0010
        /*0044*/ 	.byte	0x00, 0xf0, 0x21, 0x00


	//----- nvinfo : EIATTR_KPARAM_INFO
	.align		4
.L_21:
        /*0048*/ 	.byte	0x04, 0x17
        /*004a*/ 	.short	(.L_23 - .L_22)
.L_22:
        /*004c*/ 	.word	0x00000000
        /*0050*/ 	.short	0x0001
        /*0052*/ 	.short	0x0008
        /*0054*/ 	.byte	0x00, 0xf0, 0x11, 0x00


	//----- nvinfo : EIATTR_KPARAM_INFO
	.align		4
.L_23:
        /*0058*/ 	.byte	0x04, 0x17
        /*005a*/ 	.short	(.L_25 - .L_24)
.L_24:
        /*005c*/ 	.word	0x00000000
        /*0060*/ 	.short	0x0000
        /*0062*/ 	.short	0x0000
        /*0064*/ 	.byte	0x00, 0xf0, 0x21, 0x00


	//----- nvinfo : EIATTR_SPARSE_MMA_MASK
	.align		4
.L_25:
        /*0068*/ 	.byte	0x03, 0x50
        /*006a*/ 	.short	0x0000


	//----- nvinfo : EIATTR_MAXREG_COUNT
	.align		4
        /*006c*/ 	.byte	0x03, 0x1b
        /*006e*/ 	.short	0x00ff


	//----- nvinfo : EIATTR_NUM_BARRIERS
	.align		4
        /*0070*/ 	.byte	0x02, 0x4c
        /*0072*/ 	.byte	0x01
	.zero		1


	//----- nvinfo : EIATTR_MERCURY_ISA_VERSION
	.align		4
        /*0074*/ 	.byte	0x03, 0x5f
        /*0076*/ 	.short	0x0101


	//----- nvinfo : EIATTR_VRC_CTA_INIT_COUNT
	.align		4
        /*0078*/ 	.byte	0x02, 0x4a
	.zero		1
	.zero		1


	//----- nvinfo : EIATTR_EXIT_INSTR_OFFSETS
	.align		4
        /*007c*/ 	.byte	0x04, 0x1c
        /*007e*/ 	.short	(.L_27 - .L_26)


	//   ....[0]....
.L_26:
        /*0080*/ 	.word	0x000002f0


	//   ....[1]....
        /*0084*/ 	.word	0x00000460


	//----- nvinfo : EIATTR_CBANK_PARAM_SIZE
	.align		4
.L_27:
        /*0088*/ 	.byte	0x03, 0x19
        /*008a*/ 	.short	0x0030


	//----- nvinfo : EIATTR_PARAM_CBANK
	.align		4
        /*008c*/ 	.byte	0x04, 0x0a
        /*008e*/ 	.short	(.L_29 - .L_28)
	.align		4
.L_28:
        /*0090*/ 	.word	index@(.nv.constant0._Z24bpnn_adjust_weights_cudaPfiS_iS_S_)
        /*0094*/ 	.short	0x0380
        /*0096*/ 	.short	0x0030


	//----- nvinfo : EIATTR_SW_WAR
	.align		4
.L_29:
        /*0098*/ 	.byte	0x04, 0x36
        /*009a*/ 	.short	(.L_31 - .L_30)
.L_30:
        /*009c*/ 	.word	0x00000008
.L_31:


//--------------------- .nv.info._Z22bpnn_layerforward_CUDAPfS_S_S_ii --------------------------
	.section	.nv.info._Z22bpnn_layerforward_CUDAPfS_S_S_ii,"",@"SHT_CUDA_INFO"
	.sectionflags	@""
	.align	4


	//----- nvinfo : EIATTR_CUDA_API_VERSION
	.align		4
        /*0000*/ 	.byte	0x04, 0x37
        /*0002*/ 	.short	(.L_33 - .L_32)
.L_32:
        /*0004*/ 	.word	0x00000082


	//----- nvinfo : EIATTR_KPARAM_INFO
	.align		4
.L_33:
        /*0008*/ 	.byte	0x04, 0x17
        /*000a*/ 	.short	(.L_35 - .L_34)
.L_34:
        /*000c*/ 	.word	0x00000000
        /*0010*/ 	.short	0x0005
        /*0012*/ 	.short	0x0024
        /*0014*/ 	.byte	0x00, 0xf0, 0x11, 0x00


	//----- nvinfo : EIATTR_KPARAM_INFO
	.align		4
.L_35:
        /*0018*/ 	.byte	0x04, 0x17
        /*001a*/ 	.short	(.L_37 - .L_36)
.L_36:
        /*001c*/ 	.word	0x00000000
        /*0020*/ 	.short	0x0004
        /*0022*/ 	.short	0x0020
        /*0024*/ 	.byte	0x00, 0xf0, 0x11, 0x00


	//----- nvinfo : EIATTR_KPARAM_INFO
	.align		4
.L_37:
        /*0028*/ 	.byte	0x04, 0x17
        /*002a*/ 	.short	(.L_39 - .L_38)
.L_38:
        /*002c*/ 	.word	0x00000000
        /*0030*/ 	.short	0x0003
        /*0032*/ 	.short	0x0018
        /*0034*/ 	.byte	0x00, 0xf0, 0x21, 0x00


	//----- nvinfo : EIATTR_KPARAM_INFO
	.align		4
.L_39:
        /*0038*/ 	.byte	0x04, 0x17
        /*003a*/ 	.short	(.L_41 - .L_40)
.L_40:
        /*003c*/ 	.word	0x00000000
        /*0040*/ 	.short	0x0002
        /*0042*/ 	.short	0x0010
        /*0044*/ 	.byte	0x00, 0xf0, 0x21, 0x00


	//----- nvinfo : EIATTR_KPARAM_INFO
	.align		4
.L_41:
        /*0048*/ 	.byte	0x04, 0x17
        /*004a*/ 	.short	(.L_43 - .L_42)
.L_42:
        /*004c*/ 	.word	0x00000000
        /*0050*/ 	.short	0x0001
        /*0052*/ 	.short	0x0008
        /*0054*/ 	.byte	0x00, 0xf0, 0x21, 0x00


	//----- nvinfo : EIATTR_KPARAM_INFO
	.align		4
.L_43:
        /*0058*/ 	.byte	0x04, 0x17
        /*005a*/ 	.short	(.L_45 - .L_44)
.L_44:
        /*005c*/ 	.word	0x00000000
        /*0060*/ 	.short	0x0000
        /*0062*/ 	.short	0x0000
        /*0064*/ 	.byte	0x00, 0xf0, 0x21, 0x00


	//----- nvinfo : EIATTR_SPARSE_MMA_MASK
	.align		4
.L_45:
        /*0068*/ 	.byte	0x03, 0x50
        /*006a*/ 	.short	0x0000


	//----- nvinfo : EIATTR_MAXREG_COUNT
	.align		4
        /*006c*/ 	.byte	0x03, 0x1b
        /*006e*/ 	.short	0x00ff


	//----- nvinfo : EIATTR_NUM_BARRIERS
	.align		4
        /*0070*/ 	.byte	0x02, 0x4c
        /*0072*/ 	.byte	0x01
	.zero		1


	//----- nvinfo : EIATTR_MERCURY_ISA_VERSION
	.align		4
        /*0074*/ 	.byte	0x03, 0x5f
        /*0076*/ 	.short	0x0101


	//----- nvinfo : EIATTR_VRC_CTA_INIT_COUNT
	.align		4
        /*0078*/ 	.byte	0x02, 0x4a
	.zero		1
	.zero		1


	//----- nvinfo : EIATTR_EXIT_INSTR_OFFSETS
	.align		4
        /*007c*/ 	.byte	0x04, 0x1c
        /*007e*/ 	.short	(.L_47 - .L_46)


	//   ....[0]....
.L_46:
        /*0080*/ 	.word	0x00000810


	//   ....[1]....
        /*0084*/ 	.word	0x00000880


	//----- nvinfo : EIATTR_CBANK_PARAM_SIZE
	.align		4
.L_47:
        /*0088*/ 	.byte	0x03, 0x19
        /*008a*/ 	.short	0x0028


	//----- nvinfo : EIATTR_PARAM_CBANK
	.align		4
        /*008c*/ 	.byte	0x04, 0x0a
        /*008e*/ 	.short	(.L_49 - .L_48)
	.align		4
.L_48:
        /*0090*/ 	.word	index@(.nv.constant0._Z22bpnn_layerforward_CUDAPfS_S_S_ii)
        /*0094*/ 	.short	0x0380
        /*0096*/ 	.short	0x0028


	//----- nvinfo : EIATTR_SW_WAR
	.align		4
.L_49:
        /*0098*/ 	.byte	0x04, 0x36
        /*009a*/ 	.short	(.L_51 - .L_50)
.L_50:
        /*009c*/ 	.word	0x00000008
.L_51:


//--------------------- .nv.callgraph             --------------------------
	.section	.nv.callgraph,"",@"SHT_CUDA_CALLGRAPH"
	.align	4
	.sectionentsize	8
	.align		4
        /*0000*/ 	.word	0x00000000
	.align		4
        /*0004*/ 	.word	0xffffffff
	.align		4
        /*0008*/ 	.word	0x00000000
	.align		4
        /*000c*/ 	.word	0xfffffffe
	.align		4
        /*0010*/ 	.word	0x00000000
	.align		4
        /*0014*/ 	.word	0xfffffffd
	.align		4
        /*0018*/ 	.word	0x00000000
	.align		4
        /*001c*/ 	.word	0xfffffffc


//--------------------- .text._Z24bpnn_adjust_weights_cudaPfiS_iS_S_ --------------------------
	.section	.text._Z24bpnn_adjust_weights_cudaPfiS_iS_S_,"ax",@progbits
	.align	128
        .global         _Z24bpnn_adjust_weights_cudaPfiS_iS_S_
        .type           _Z24bpnn_adjust_weights_cudaPfiS_iS_S_,@function
        .size           _Z24bpnn_adjust_weights_cudaPfiS_iS_S_,(.L_x_2 - _Z24bpnn_adjust_weights_cudaPfiS_iS_S_)
        .other          _Z24bpnn_adjust_weights_cudaPfiS_iS_S_,@"STO_CUDA_ENTRY STV_DEFAULT"
_Z24bpnn_adjust_weights_cudaPfiS_iS_S_:
.text._Z24bpnn_adjust_weights_cudaPfiS_iS_S_:
[----:B------:R-:W-:Y:S01]  /*0000*/  LDC R1, c[0x0][0x37c] ;  /* 0x0000df00ff017b82 */ /* 0x000fe20000000800 */
[----:B------:R-:W0:Y:S01]  /*0010*/  S2R R16, SR_CTAID.Y ;  /* 0x0000000000107919 */ /* 0x000e220000002600 */
[----:B------:R-:W1:Y:S06]  /*0020*/  LDCU UR5, c[0x0][0x388] ;  /* 0x00007100ff0577ac */ /* 0x000e6c0008000800 */
[----:B------:R-:W2:Y:S01]  /*0030*/  LDC.64 R4, c[0x0][0x380] ;  /* 0x0000e000ff047b82 */ /* 0x000ea20000000a00 */
[----:B------:R-:W0:Y:S01]  /*0040*/  S2R R17, SR_TID.Y ;  /* 0x0000000000117919 */ /* 0x000e220000002200 */
[----:B------:R-:W3:Y:S01]  /*0050*/  LDCU.64 UR6, c[0x0][0x358] ;  /* 0x00006b00ff0677ac */ /* 0x000ee20008000a00 */
[----:B------:R-:W4:Y:S05]  /*0060*/  S2R R0, SR_TID.X ;  /* 0x0000000000007919 */ /* 0x000f2a0000002100 */
[----:B------:R-:W5:Y:S08]  /*0070*/  LDC.64 R6, c[0x0][0x3a8] ;  /* 0x0000ea00ff067b82 */ /* 0x000f700000000a00 */
[----:B------:R-:W5:Y:S01]  /*0080*/  LDC.64 R10, c[0x0][0x390] ;  /* 0x0000e400ff0a7b82 */ /* 0x000f620000000a00 */
[----:B-1----:R-:W-:-:S07]  /*0090*/  UIADD3 UR4, UPT, UPT, UR5, 0x1, URZ ;  /* 0x0000000105047890 */ /* 0x002fce000fffe0ff */
[----:B------:R-:W1:Y:S01]  /*00a0*/  LDC.64 R2, c[0x0][0x3a0] ;  /* 0x0000e800ff027b82 */ /* 0x000e620000000a00 */
[----:B0-----:R-:W-:Y:S02]  /*00b0*/  LEA R13, R16, R17, 0x4 ;  /* 0x00000011100d7211 */ /* 0x001fe400078e20ff */
[C---:B----4-:R-:W-:Y:S01]  /*00c0*/  IADD3 R8, PT, PT, R0.reuse, UR5, RZ ;  /* 0x0000000500087c10 */ /* 0x050fe2000fffe0ff */
[----:B--2---:R-:W-:-:S04]  /*00d0*/  IMAD.WIDE R4, R0, 0x4, R4 ;  /* 0x0000000400047825 */ /* 0x004fc800078e0204 */
[----:B------:R-:W-:Y:S01]  /*00e0*/  IMAD R15, R13, UR4, R8 ;  /* 0x000000040d0f7c24 */ /* 0x000fe2000f8e0208 */
[----:B---3--:R-:W2:Y:S03]  /*00f0*/  LDG.E R24, desc[UR6][R4.64+0x4] ;  /* 0x0000040604187981 */ /* 0x008ea6000c1e1900 */
[----:B-----5:R-:W-:-:S05]  /*0100*/  IMAD.WIDE R8, R15, 0x4, R6 ;  /* 0x000000040f087825 */ /* 0x020fca00078e0206 */
[----:B------:R-:W3:Y:S01]  /*0110*/  LDG.E R26, desc[UR6][R8.64+0x8] ;  /* 0x00000806081a7981 */ /* 0x000ee2000c1e1900 */
[----:B------:R-:W-:-:S05]  /*0120*/  IMAD.WIDE R10, R13, 0x4, R10 ;  /* 0x000000040d0a7825 */ /* 0x000fca00078e020a */
[----:B------:R-:W4:Y:S01]  /*0130*/  LDG.E R25, desc[UR6][R10.64+0x4] ;  /* 0x000004060a197981 */ /* 0x000f22000c1e1900 */
[----:B-1----:R-:W-:-:S05]  /*0140*/  IMAD.WIDE R12, R15, 0x4, R2 ;  /* 0x000000040f0c7825 */ /* 0x002fca00078e0202 */
[----:B------:R-:W5:Y:S01]  /*0150*/  LDG.E R27, desc[UR6][R12.64+0x8] ;  /* 0x000008060c1b7981 */ /* 0x000f62000c1e1900 */
[----:B------:R-:W-:Y:S01]  /*0160*/  UMOV UR4, 0x33333333 ;  /* 0x3333333300047882 */ /* 0x000fe20000000000 */
[----:B------:R-:W-:Y:S01]  /*0170*/  UMOV UR5, 0x3fd33333 ;  /* 0x3fd3333300057882 */ /* 0x000fe20000000000 */
[----:B--2---:R-:W0:Y:S08]  /*0180*/  F2F.F64.F32 R18, R24 ;  /* 0x0000001800127310 */ /* 0x004e300000201800 */
[----:B---3--:R-:W1:Y:S08]  /*0190*/  F2F.F64.F32 R20, R26 ;  /* 0x0000001a00147310 */ /* 0x008e700000201800 */
[----:B----4-:R-:W2:Y:S01]  /*01a0*/  F2F.F64.F32 R14, R25 ;  /* 0x00000019000e7310 */ /* 0x010ea20000201800 */
[----:B0-----:R-:W-:-:S02]  /*01b0*/  DMUL R18, R18, UR4 ;  /* 0x0000000412127c28 */ /* 0x001fc40008000000 */
[----:B-1----:R-:W-:-:S05]  /*01c0*/  DMUL R20, R20, UR4 ;  /* 0x0000000414147c28 */ /* 0x002fca0008000000 */
[----:B-----5:R-:W0:Y:S03]  /*01d0*/  F2F.F64.F32 R22, R27 ;  /* 0x0000001b00167310 */ /* 0x020e260000201800 */
[----:B--2---:R-:W-:-:S08]  /*01e0*/  DFMA R14, R18, R14, R20 ;  /* 0x0000000e120e722b */ /* 0x004fd00000000014 */
[----:B0-----:R-:W-:-:S10]  /*01f0*/  DADD R14, R14, R22 ;  /* 0x000000000e0e7229 */ /* 0x001fd40000000016 */
[----:B------:R-:W0:Y:S02]  /*0200*/  F2F.F32.F64 R15, R14 ;  /* 0x0000000e000f7310 */ /* 0x000e240000301000 */
[----:B0-----:R0:W-:Y:S04]  /*0210*/  STG.E desc[UR6][R12.64+0x8], R15 ;  /* 0x0000080f0c007986 */ /* 0x0011e8000c101906 */
[----:B------:R-:W2:Y:S04]  /*0220*/  LDG.E R24, desc[UR6][R4.64+0x4] ;  /* 0x0000040604187981 */ /* 0x000ea8000c1e1900 */
[----:B------:R-:W3:Y:S04]  /*0230*/  LDG.E R26, desc[UR6][R8.64+0x8] ;  /* 0x00000806081a7981 */ /* 0x000ee8000c1e1900 */
[----:B------:R-:W4:Y:S01]  /*0240*/  LDG.E R20, desc[UR6][R10.64+0x4] ;  /* 0x000004060a147981 */ /* 0x000f22000c1e1900 */
[----:B------:R-:W-:Y:S01]  /*0250*/  LOP3.LUT P0, RZ, R17, R16, RZ, 0xfc, !PT ;  /* 0x0000001011ff7212 */ /* 0x000fe2000780fcff */
[----:B--2---:R-:W1:Y:S08]  /*0260*/  F2F.F64.F32 R18, R24 ;  /* 0x0000001800127310 */ /* 0x004e700000201800 */
[----:B---3--:R-:W2:Y:S08]  /*0270*/  F2F.F64.F32 R22, R26 ;  /* 0x0000001a00167310 */ /* 0x008eb00000201800 */
[----:B----4-:R-:W3:Y:S01]  /*0280*/  F2F.F64.F32 R20, R20 ;  /* 0x0000001400147310 */ /* 0x010ee20000201800 */
[----:B-1----:R-:W-:-:S02]  /*0290*/  DMUL R18, R18, UR4 ;  /* 0x0000000412127c28 */ /* 0x002fc40008000000 */
[----:B--2---:R-:W-:-:S08]  /*02a0*/  DMUL R22, R22, UR4 ;  /* 0x0000000416167c28 */ /* 0x004fd00008000000 */
[----:B---3--:R-:W-:-:S10]  /*02b0*/  DFMA R18, R18, R20, R22 ;  /* 0x000000141212722b */ /* 0x008fd40000000016 */
[----:B------:R-:W1:Y:S02]  /*02c0*/  F2F.F32.F64 R19, R18 ;  /* 0x0000001200137310 */ /* 0x000e640000301000 */
[----:B-1----:R0:W-:Y:S01]  /*02d0*/  STG.E desc[UR6][R8.64+0x8], R19 ;  /* 0x0000081308007986 */ /* 0x0021e2000c101906 */
[----:B------:R-:W-:Y:S06]  /*02e0*/  BAR.SYNC.DEFER_BLOCKING 0x0 ;  /* 0x0000000000007b1d */ /* 0x000fec0000010000 */
[----:B------:R-:W-:Y:S05]  /*02f0*/  @P0 EXIT ;  /* 0x000000000000094d */ /* 0x000fea0003800000 */
[----:B------:R-:W-:Y:S02]  /*0300*/  IADD3 R11, PT, PT, R0, 0x1, RZ ;  /* 0x00000001000b7810 */ /* 0x000fe40007ffe0ff */
[----:B------:R-:W2:Y:S03]  /*0310*/  LDG.E R0, desc[UR6][R4.64+0x4] ;  /* 0x0000040604007981 */ /* 0x000ea6000c1e1900 */
[----:B------:R-:W-:-:S05]  /*0320*/  IMAD.WIDE R6, R11, 0x4, R6 ;  /* 0x000000040b067825 */ /* 0x000fca00078e0206 */
[----:B------:R-:W3:Y:S01]  /*0330*/  LDG.E R14, desc[UR6][R6.64] ;  /* 0x00000006060e7981 */ /* 0x000ee2000c1e1900 */
[----:B------:R-:W-:-:S05]  /*0340*/  IMAD.WIDE R10, R11, 0x4, R2 ;  /* 0x000000040b0a7825 */ /* 0x000fca00078e0202 */
[----:B0-----:R-:W4:Y:S01]  /*0350*/  LDG.E R15, desc[UR6][R10.64] ;  /* 0x000000060a0f7981 */ /* 0x001f22000c1e1900 */
[----:B--2---:R-:W-:Y:S08]  /*0360*/  F2F.F64.F32 R2, R0 ;  /* 0x0000000000027310 */ /* 0x004ff00000201800 */
[----:B---3--:R-:W0:Y:S08]  /*0370*/  F2F.F64.F32 R8, R14 ;  /* 0x0000000e00087310 */ /* 0x008e300000201800 */
[----:B----4-:R-:W1:Y:S01]  /*0380*/  F2F.F64.F32 R12, R15 ;  /* 0x0000000f000c7310 */ /* 0x010e620000201800 */
[----:B0-----:R-:W-:-:S08]  /*0390*/  DMUL R8, R8, UR4 ;  /* 0x0000000408087c28 */ /* 0x001fd00008000000 */
[----:B------:R-:W-:-:S08]  /*03a0*/  DFMA R2, R2, UR4, R8 ;  /* 0x0000000402027c2b */ /* 0x000fd00008000008 */
[----:B-1----:R-:W-:-:S10]  /*03b0*/  DADD R2, R2, R12 ;  /* 0x0000000002027229 */ /* 0x002fd4000000000c */
[----:B------:R-:W0:Y:S02]  /*03c0*/  F2F.F32.F64 R3, R2 ;  /* 0x0000000200037310 */ /* 0x000e240000301000 */
[----:B0-----:R-:W-:Y:S04]  /*03d0*/  STG.E desc[UR6][R10.64], R3 ;  /* 0x000000030a007986 */ /* 0x001fe8000c101906 */
[----:B------:R-:W2:Y:S04]  /*03e0*/  LDG.E R16, desc[UR6][R6.64] ;  /* 0x0000000606107981 */ /* 0x000ea8000c1e1900 */
[----:B------:R-:W3:Y:S01]  /*03f0*/  LDG.E R4, desc[UR6][R4.64+0x4] ;  /* 0x0000040604047981 */ /* 0x000ee2000c1e1900 */
[----:B--2---:R-:W0:Y:S08]  /*0400*/  F2F.F64.F32 R12, R16 ;  /* 0x00000010000c7310 */ /* 0x004e300000201800 */
[----:B---3--:R-:W1:Y:S01]  /*0410*/  F2F.F64.F32 R8, R4 ;  /* 0x0000000400087310 */ /* 0x008e620000201800 */
[----:B0-----:R-:W-:-:S08]  /*0420*/  DMUL R12, R12, UR4 ;  /* 0x000000040c0c7c28 */ /* 0x001fd00008000000 */
[----:B-1----:R-:W-:-:S10]  /*0430*/  DFMA R8, R8, UR4, R12 ;  /* 0x0000000408087c2b */ /* 0x002fd4000800000c */
[----:B------:R-:W0:Y:S02]  /*0440*/  F2F.F32.F64 R9, R8 ;  /* 0x0000000800097310 */ /* 0x000e240000301000 */
[----:B0-----:R-:W-:Y:S01]  /*0450*/  STG.E desc[UR6][R6.64], R9 ;  /* 0x0000000906007986 */ /* 0x001fe2000c101906 */
[----:B------:R-:W-:Y:S05]  /*0460*/  EXIT ;  /* 0x000000000000794d */ /* 0x000fea0003800000 */
.L_x_0:
[----:B------:R-:W-:-:S00]  /*0470*/  BRA `(.L_x_0) ;  /* 0xfffffffc00fc7947 */ /* 0x000fc0000383ffff */
[----:B------:R-:W-:-:S00]  /*0480*/  NOP ;  /* 0x0000000000007918 */ /* 0x000fc00000000000 */
[----:B------:R-:W-:-:S00]  /*0490*/  NOP ;  /* 0x0000000000007918 */ /* 0x000fc00000000000 */
[----:B------:R-:W-:-:S00]  /*04a0*/  NOP ;  /* 0x0000000000007918 */ /* 0x000fc00000000000 */
[----:B------:R-:W-:-:S00]  /*04b0*/  NOP ;  /* 0x0000000000007918 */ /* 0x000fc00000000000 */
[----:B------:R-:W-:-:S00]  /*04c0*/  NOP ;  /* 0x0000000000007918 */ /* 0x000fc00000000000 */
[----:B------:R-:W-:-:S00]  /*04d0*/  NOP ;  /* 0x0000000000007918 */ /* 0x000fc00000000000 */
[----:B------:R-:W-:-:S00]  /*04e0*/  NOP ;  /* 0x0000000000007918 */ /* 0x000fc00000000000 */
[----:B------:R-:W-:-:S00]  /*04f0*/  NOP ;  /* 0x0000000000007918 */ /* 0x000fc00000000000 */
.L_x_2:


//--------------------- .text._Z22bpnn_layerforward_CUDAPfS_S_S_ii --------------------------
	.section	.text._Z22bpnn_layerforward_CUDAPfS_S_S_ii,"ax",@progbits
	.align	128
        .global         _Z22bpnn_layerforward_CUDAPfS_S_S_ii
        .type           _Z22bpnn_layerforward_CUDAPfS_S_S_ii,@function
        .size           _Z22bpnn_layerforward_CUDAPfS_S_S_ii,(.L_x_3 - _Z22bpnn_layerforward_CUDAPfS_S_S_ii)
        .other          _Z22bpnn_layerforward_CUDAPfS_S_S_ii,@"STO_CUDA_ENTRY STV_DEFAULT"
_Z22bpnn_layerforward_CUDAPfS_S_S_ii:
.text._Z22bpnn_layerforward_CUDAPfS_S_S_ii:
[----:B------:R-:W-:Y:S01]  /*0000*/  LDC R1, c[0x0][0x37c] ;  /* 0x0000df00ff017b82 */ /* 0x000fe20000000800 */
[----:B------:R-:W0:Y:S01]  /*0010*/  S2R R2, SR_TID.X ;  /* 0x0000000000027919 */ /* 0x000e220000002100 */
[----:B------:R-:W1:Y:S01]  /*0020*/  LDCU.64 UR8, c[0x0][0x358] ;  /* 0x00006b00ff0877ac */ /* 0x000e620008000a00 */
[----:B------:R-:W2:Y:S01]  /*0030*/  S2R R0, SR_CTAID.Y ;  /* 0x0000000000007919 */ /* 0x000ea20000002600 */
[----:B------:R-:W2:Y:S04]  /*0040*/  S2R R3, SR_TID.Y ;  /* 0x0000000000037919 */ /* 0x000ea80000002200 */
[----:B------:R-:W3:Y:S01]  /*0050*/  S2UR UR5, SR_CgaCtaId ;  /* 0x00000000000579c3 */ /* 0x000ee20000008800 */
[----:B------:R-:W4:Y:S07]  /*0060*/  LDCU UR10, c[0x0][0x3a4] ;  /* 0x00007480ff0a77ac */ /* 0x000f2e0008000800 */
[----:B------:R-:W5:Y:S01]  /*0070*/  LDC.64 R4, c[0x0][0x390] ;  /* 0x0000e400ff047b82 */ /* 0x000f620000000a00 */
[----:B0-----:R-:W-:-:S02]  /*0080*/  ISETP.NE.AND P0, PT, R2, RZ, PT ;  /* 0x000000ff0200720c */ /* 0x001fc40003f05270 */
[----:B--2---:R-:W-:-:S11]  /*0090*/  LEA R9, R0, R3, 0x4 ;  /* 0x0000000300097211 */ /* 0x004fd600078e20ff */
[----:B------:R-:W0:Y:S02]  /*00a0*/  @!P0 LDC.64 R6, c[0x0][0x380] ;  /* 0x0000e000ff068b82 */ /* 0x000e240000000a00 */
[----:B0-----:R-:W-:-:S05]  /*00b0*/  @!P0 IMAD.WIDE R6, R9, 0x4, R6 ;  /* 0x0000000409068825 */ /* 0x001fca00078e0206 */
[----:B-1----:R-:W2:Y:S01]  /*00c0*/  @!P0 LDG.E R11, desc[UR8][R6.64+0x4] ;  /* 0x00000408060b8981 */ /* 0x002ea2000c1e1900 */
[----:B------:R-:W-:Y:S01]  /*00d0*/  UMOV UR4, 0x400 ;  /* 0x0000040000047882 */ /* 0x000fe20000000000 */
[----:B----4-:R-:W-:Y:S02]  /*00e0*/  UIADD3 UR7, UPT, UPT, UR10, 0x1, URZ ;  /* 0x000000010a077890 */ /* 0x010fe4000fffe0ff */
[----:B------:R-:W-:Y:S01]  /*00f0*/  IADD3 R8, PT, PT, R2, UR10, RZ ;  /* 0x0000000a02087c10 */ /* 0x000fe2000fffe0ff */
[----:B---3--:R-:W-:-:S04]  /*0100*/  ULEA UR6, UR5, UR4, 0x18 ;  /* 0x0000000405067291 */ /* 0x008fc8000f8ec0ff */
[----:B------:R-:W-:Y:S02]  /*0110*/  IMAD R9, R9, UR7, R8 ;  /* 0x0000000709097c24 */ /* 0x000fe4000f8e0208 */
[----:B------:R-:W-:Y:S02]  /*0120*/  LEA R10, R3, UR6, 0x2 ;  /* 0x00000006030a7c11 */ /* 0x000fe4000f8e10ff */
[----:B-----5:R-:W-:Y:S01]  /*0130*/  IMAD.WIDE R4, R9, 0x4, R4 ;  /* 0x0000000409047825 */ /* 0x020fe200078e0204 */
[----:B------:R-:W0:Y:S08]  /*0140*/  I2F.U32.RP R8, 0x2 ;  /* 0x0000000200087906 */ /* 0x000e300000209000 */
[----:B0-----:R-:W0:Y:S01]  /*0150*/  MUFU.RCP R8, R8 ;  /* 0x0000000800087308 */ /* 0x001e220000001000 */
[----:B--2---:R-:W-:Y:S01]  /*0160*/  @!P0 STS [R10], R11 ;  /* 0x0000000b0a008388 */ /* 0x004fe20000000800 */
[----:B------:R-:W-:Y:S06]  /*0170*/  BAR.SYNC.DEFER_BLOCKING 0x0 ;  /* 0x0000000000007b1d */ /* 0x000fec0000010000 */
[----:B------:R-:W2:Y:S01]  /*0180*/  LDG.E R12, desc[UR8][R4.64+0x8] ;  /* 0x00000808040c7981 */ /* 0x000ea2000c1e1900 */
[----:B0-----:R-:W-:Y:S01]  /*0190*/  VIADD R7, R8, 0xffffffe ;  /* 0x0ffffffe08077836 */ /* 0x001fe20000000000 */
[----:B------:R-:W-:Y:S01]  /*01a0*/  UIADD3 UR4, UPT, UPT, UR4, 0x40, URZ ;  /* 0x0000004004047890 */ /* 0x000fe2000fffe0ff */
[----:B------:R-:W-:Y:S01]  /*01b0*/  IMAD.MOV.U32 R6, RZ, RZ, RZ ;  /* 0x000000ffff067224 */ /* 0x000fe200078e00ff */
[----:B------:R-:W-:Y:S01]  /*01c0*/  IABS R14, R3 ;  /* 0x00000003000e7213 */ /* 0x000fe20000000000 */
[----:B------:R-:W0:Y:S01]  /*01d0*/  I2F.U32.RP R13, 0x4 ;  /* 0x00000004000d7906 */ /* 0x000e220000209000 */
[----:B------:R-:W-:-:S07]  /*01e0*/  ULEA UR4, UR5, UR4, 0x18 ;  /* 0x0000000405047291 */ /* 0x000fce000f8ec0ff */
[----:B------:R-:W1:Y:S08]  /*01f0*/  F2I.FTZ.U32.TRUNC.NTZ R7, R7 ;  /* 0x0000000700077305 */ /* 0x000e70000021f000 */
[----:B0-----:R-:W0:Y:S01]  /*0200*/  MUFU.RCP R13, R13 ;  /* 0x0000000d000d7308 */ /* 0x001e220000001000 */
[----:B-1----:R-:W-:-:S07]  /*0210*/  LEA R9, -R7, RZ, 0x1 ;  /* 0x000000ff07097211 */ /* 0x002fce00078e09ff */
[----:B------:R-:W1:Y:S01]  /*0220*/  I2F.U32.RP R15, 0x10 ;  /* 0x00000010000f7906 */ /* 0x000e620000209000 */
[----:B------:R-:W-:Y:S01]  /*0230*/  IMAD.HI.U32 R9, R7, R9, R6 ;  /* 0x0000000907097227 */ /* 0x000fe200078e0006 */
[----:B------:R-:W-:Y:S02]  /*0240*/  LEA R7, R3, UR4, 0x6 ;  /* 0x0000000403077c11 */ /* 0x000fe4000f8e30ff */
[----:B------:R-:W-:-:S04]  /*0250*/  MOV R6, R14 ;  /* 0x0000000e00067202 */ /* 0x000fc80000000f00 */
[----:B------:R-:W3:Y:S01]  /*0260*/  I2F.U32.RP R14, 0x8 ;  /* 0x00000008000e7906 */ /* 0x000ee20000209000 */
[----:B------:R-:W-:Y:S02]  /*0270*/  IMAD R7, R2, 0x4, R7 ;  /* 0x0000000402077824 */ /* 0x000fe400078e0207 */
[----:B------:R-:W-:-:S04]  /*0280*/  IMAD.HI.U32 R9, R9, R6, RZ ;  /* 0x0000000609097227 */ /* 0x000fc800078e00ff */
[----:B------:R-:W-:Y:S01]  /*0290*/  IMAD R8, R9, -0x2, R6 ;  /* 0xfffffffe09087824 */ /* 0x000fe200078e0206 */
[----:B0-----:R-:W-:Y:S01]  /*02a0*/  IADD3 R9, PT, PT, R13, 0xffffffe, RZ ;  /* 0x0ffffffe0d097810 */ /* 0x001fe20007ffe0ff */
[----:B-1----:R-:W-:Y:S03]  /*02b0*/  MUFU.RCP R15, R15 ;  /* 0x0000000f000f7308 */ /* 0x002fe60000001000 */
[----:B------:R-:W-:-:S05]  /*02c0*/  ISETP.GE.U32.AND P0, PT, R8, 0x2, PT ;  /* 0x000000020800780c */ /* 0x000fca0003f06070 */
[----:B------:R-:W0:Y:S08]  /*02d0*/  F2I.FTZ.U32.TRUNC.NTZ R9, R9 ;  /* 0x0000000900097305 */ /* 0x000e30000021f000 */
[----:B------:R-:W-:Y:S01]  /*02e0*/  @P0 VIADD R8, R8, 0xfffffffe ;  /* 0xfffffffe08080836 */ /* 0x000fe20000000000 */
[----:B---3--:R-:W1:Y:S04]  /*02f0*/  MUFU.RCP R14, R14 ;  /* 0x0000000e000e7308 */ /* 0x008e680000001000 */
[----:B------:R-:W-:Y:S01]  /*0300*/  ISETP.GE.U32.AND P0, PT, R8, 0x2, PT ;  /* 0x000000020800780c */ /* 0x000fe20003f06070 */
[----:B0-----:R-:W-:-:S12]  /*0310*/  IMAD.U32 R13, R9, -0x4, RZ ;  /* 0xfffffffc090d7824 */ /* 0x001fd800078e00ff */
[----:B------:R-:W-:-:S04]  /*0320*/  @P0 IADD3 R8, PT, PT, R8, -0x2, RZ ;  /* 0xfffffffe08080810 */ /* 0x000fc80007ffe0ff */
[----:B------:R-:W-:Y:S01]  /*0330*/  ISETP.NE.AND P0, PT, R8, RZ, PT ;  /* 0x000000ff0800720c */ /* 0x000fe20003f05270 */
[----:B------:R-:W-:-:S05]  /*0340*/  HFMA2 R8, -RZ, RZ, 0, 0 ;  /* 0x00000000ff087431 */ /* 0x000fca00000001ff */
[----:B------:R-:W-:Y:S01]  /*0350*/  IMAD.HI.U32 R13, R9, R13, R8 ;  /* 0x0000000d090d7227 */ /* 0x000fe200078e0008 */
[----:B------:R-:W-:-:S06]  /*0360*/  SHF.L.U32 R8, R2, 0x2, RZ ;  /* 0x0000000202087819 */ /* 0x000fcc00000006ff */
[----:B------:R-:W-:Y:S02]  /*0370*/  @!P0 VIADD R9, R3, 0x1 ;  /* 0x0000000103098836 */ /* 0x000fe40000000000 */
[----:B------:R-:W-:-:S03]  /*0380*/  IMAD.HI.U32 R13, R13, R6, RZ ;  /* 0x000000060d0d7227 */ /* 0x000fc600078e00ff */
[----:B------:R-:W-:Y:S01]  /*0390*/  @!P0 LEA R9, R9, UR4, 0x6 ;  /* 0x0000000409098c11 */ /* 0x000fe2000f8e30ff */
[----:B------:R-:W-:-:S03]  /*03a0*/  IMAD R13, R13, -0x4, R6 ;  /* 0xfffffffc0d0d7824 */ /* 0x000fc600078e0206 */
[----:B------:R-:W-:Y:S02]  /*03b0*/  @!P0 IADD3 R16, PT, PT, R9, R8, RZ ;  /* 0x0000000809108210 */ /* 0x000fe40007ffe0ff */
[----:B------:R-:W-:-:S13]  /*03c0*/  ISETP.GE.U32.AND P1, PT, R13, 0x4, PT ;  /* 0x000000040d00780c */ /* 0x000fda0003f26070 */
[----:B------:R-:W-:-:S05]  /*03d0*/  @P1 VIADD R13, R13, 0xfffffffc ;  /* 0xfffffffc0d0d1836 */ /* 0x000fca0000000000 */
[----:B------:R-:W-:-:S13]  /*03e0*/  ISETP.GE.U32.AND P1, PT, R13, 0x4, PT ;  /* 0x000000040d00780c */ /* 0x000fda0003f26070 */
[----:B------:R-:W-:-:S04]  /*03f0*/  @P1 IADD3 R13, PT, PT, R13, -0x4, RZ ;  /* 0xfffffffc0d0d1810 */ /* 0x000fc80007ffe0ff */
[----:B------:R-:W-:Y:S01]  /*0400*/  ISETP.NE.AND P1, PT, R13, RZ, PT ;  /* 0x000000ff0d00720c */ /* 0x000fe20003f25270 */
[----:B--2---:R-:W-:Y:S01]  /*0410*/  STS [R7], R12 ;  /* 0x0000000c07007388 */ /* 0x004fe20000000800 */
[----:B------:R-:W-:Y:S06]  /*0420*/  BAR.SYNC.DEFER_BLOCKING 0x0 ;  /* 0x0000000000007b1d */ /* 0x000fec0000010000 */
[----:B------:R-:W-:Y:S04]  /*0430*/  LDS R10, [R10] ;  /* 0x000000000a0a7984 */ /* 0x000fe80000000800 */
[----:B------:R-:W0:Y:S02]  /*0440*/  LDS R11, [R7] ;  /* 0x00000000070b7984 */ /* 0x000e240000000800 */
[----:B0-----:R-:W-:Y:S01]  /*0450*/  FMUL R12, R10, R11 ;  /* 0x0000000b0a0c7220 */ /* 0x001fe20000400000 */
[----:B-1----:R-:W-:-:S04]  /*0460*/  VIADD R10, R14, 0xffffffe ;  /* 0x0ffffffe0e0a7836 */ /* 0x002fc80000000000 */
[----:B------:R-:W-:Y:S01]  /*0470*/  STS [R7], R12 ;  /* 0x0000000c07007388 */ /* 0x000fe20000000800 */
[----:B------:R0:W1:Y:S01]  /*0480*/  F2I.FTZ.U32.TRUNC.NTZ R11, R10 ;  /* 0x0000000a000b7305 */ /* 0x000062000021f000 */
[----:B------:R-:W-:Y:S01]  /*0490*/  BAR.SYNC.DEFER_BLOCKING 0x0 ;  /* 0x0000000000007b1d */ /* 0x000fe20000010000 */
[----:B0-----:R-:W-:Y:S01]  /*04a0*/  IMAD.MOV.U32 R10, RZ, RZ, RZ ;  /* 0x000000ffff0a7224 */ /* 0x001fe200078e00ff */
[----:B-1----:R-:W-:-:S05]  /*04b0*/  LEA R17, -R11, RZ, 0x3 ;  /* 0x000000ff0b117211 */ /* 0x002fca00078e19ff */
[----:B------:R-:W-:-:S04]  /*04c0*/  IMAD.HI.U32 R11, R11, R17, R10 ;  /* 0x000000110b0b7227 */ /* 0x000fc800078e000a */
[----:B------:R-:W-:Y:S02]  /*04d0*/  @!P1 VIADD R10, R3, 0x2 ;  /* 0x00000002030a9836 */ /* 0x000fe40000000000 */
[----:B------:R-:W-:Y:S01]  /*04e0*/  IMAD.HI.U32 R11, R11, R6, RZ ;  /* 0x000000060b0b7227 */ /* 0x000fe200078e00ff */
[----:B------:R-:W-:Y:S03]  /*04f0*/  @!P0 LDS R9, [R7] ;  /* 0x0000000007098984 */ /* 0x000fe60000000800 */
[----:B------:R-:W-:Y:S01]  /*0500*/  IMAD R13, R11, -0x8, R6 ;  /* 0xfffffff80b0d7824 */ /* 0x000fe200078e0206 */
[----:B------:R-:W0:Y:S04]  /*0510*/  @!P0 LDS R14, [R16] ;  /* 0x00000000100e8984 */ /* 0x000e280000000800 */
[----:B------:R-:W-:-:S13]  /*0520*/  ISETP.GE.U32.AND P2, PT, R13, 0x8, PT ;  /* 0x000000080d00780c */ /* 0x000fda0003f46070 */
[----:B------:R-:W-:Y:S01]  /*0530*/  @P2 IADD3 R13, PT, PT, R13, -0x8, RZ ;  /* 0xfffffff80d0d2810 */ /* 0x000fe20007ffe0ff */
[----:B0-----:R-:W-:Y:S01]  /*0540*/  @!P0 FADD R14, R9, R14 ;  /* 0x0000000e090e8221 */ /* 0x001fe20000000000 */
[----:B------:R-:W-:Y:S02]  /*0550*/  @!P1 LEA R9, R10, UR4, 0x6 ;  /* 0x000000040a099c11 */ /* 0x000fe4000f8e30ff */
[----:B------:R-:W-:Y:S02]  /*0560*/  IADD3 R10, PT, PT, R15, 0xffffffe, RZ ;  /* 0x0ffffffe0f0a7810 */ /* 0x000fe40007ffe0ff */
[----:B------:R-:W-:Y:S01]  /*0570*/  @!P0 STS [R7], R14 ;  /* 0x0000000e07008388 */ /* 0x000fe20000000800 */
[----:B------:R-:W-:Y:S01]  /*0580*/  @!P1 IMAD.IADD R12, R9, 0x1, R8 ;  /* 0x00000001090c9824 */ /* 0x000fe200078e0208 */
[----:B------:R-:W-:Y:S01]  /*0590*/  BAR.SYNC.DEFER_BLOCKING 0x0 ;  /* 0x0000000000007b1d */ /* 0x000fe20000010000 */
[----:B------:R-:W-:-:S05]  /*05a0*/  ISETP.GE.U32.AND P0, PT, R13, 0x8, PT ;  /* 0x000000080d00780c */ /* 0x000fca0003f06070 */
[----:B------:R0:W1:Y:S08]  /*05b0*/  F2I.FTZ.U32.TRUNC.NTZ R11, R10 ;  /* 0x0000000a000b7305 */ /* 0x000070000021f000 */
[----:B------:R-:W-:Y:S01]  /*05c0*/  @P0 VIADD R13, R13, 0xfffffff8 ;  /* 0xfffffff80d0d0836 */ /* 0x000fe20000000000 */
[----:B0-----:R-:W-:-:S04]  /*05d0*/  MOV R10, RZ ;  /* 0x000000ff000a7202 */ /* 0x001fc80000000f00 */
[----:B------:R-:W-:Y:S01]  /*05e0*/  ISETP.NE.AND P0, PT, R13, RZ, PT ;  /* 0x000000ff0d00720c */ /* 0x000fe20003f05270 */
[C---:B-1----:R-:W-:Y:S01]  /*05f0*/  IMAD.U32 R15, R11.reuse, -0x10, RZ ;  /* 0xfffffff00b0f7824 */ /* 0x042fe200078e00ff */
[----:B------:R-:W-:Y:S03]  /*0600*/  @!P1 LDS R12, [R12] ;  /* 0x000000000c0c9984 */ /* 0x000fe60000000800 */
[----:B------:R-:W-:Y:S01]  /*0610*/  IMAD.HI.U32 R11, R11, R15, R10 ;  /* 0x0000000f0b0b7227 */ /* 0x000fe200078e000a */
[----:B------:R-:W0:Y:S05]  /*0620*/  @!P1 LDS R9, [R7] ;  /* 0x0000000007099984 */ /* 0x000e2a0000000800 */
[----:B------:R-:W-:-:S04]  /*0630*/  IMAD.HI.U32 R11, R11, R6, RZ ;  /* 0x000000060b0b7227 */ /* 0x000fc800078e00ff */
[----:B------:R-:W-:Y:S01]  /*0640*/  IMAD R10, R11, -0x10, R6 ;  /* 0xfffffff00b0a7824 */ /* 0x000fe200078e0206 */
[----:B------:R-:W-:-:S04]  /*0650*/  @!P0 IADD3 R6, PT, PT, R3, 0x4, RZ ;  /* 0x0000000403068810 */ /* 0x000fc80007ffe0ff */
[----:B------:R-:W-:Y:S02]  /*0660*/  @!P0 LEA R11, R6, UR4, 0x6 ;  /* 0x00000004060b8c11 */ /* 0x000fe4000f8e30ff */
[----:B------:R-:W-:-:S13]  /*0670*/  ISETP.GE.U32.AND P2, PT, R10, 0x10, PT ;  /* 0x000000100a00780c */ /* 0x000fda0003f46070 */
[----:B------:R-:W-:Y:S01]  /*0680*/  @P2 IADD3 R10, PT, PT, R10, -0x10, RZ ;  /* 0xfffffff00a0a2810 */ /* 0x000fe20007ffe0ff */
[----:B0-----:R-:W-:Y:S01]  /*0690*/  @!P1 FADD R12, R9, R12 ;  /* 0x0000000c090c9221 */ /* 0x001fe20000000000 */
[----:B------:R-:W-:-:S04]  /*06a0*/  @!P0 IMAD.IADD R9, R11, 0x1, R8 ;  /* 0x000000010b098824 */ /* 0x000fc800078e0208 */
[----:B------:R-:W-:Y:S01]  /*06b0*/  @!P1 STS [R7], R12 ;  /* 0x0000000c07009388 */ /* 0x000fe20000000800 */
[----:B------:R-:W-:Y:S01]  /*06c0*/  BAR.SYNC.DEFER_BLOCKING 0x0 ;  /* 0x0000000000007b1d */ /* 0x000fe20000010000 */
[----:B------:R-:W-:-:S13]  /*06d0*/  ISETP.GE.U32.AND P1, PT, R10, 0x10, PT ;  /* 0x000000100a00780c */ /* 0x000fda0003f26070 */
[----:B------:R-:W-:-:S05]  /*06e0*/  @P1 VIADD R10, R10, 0xfffffff0 ;  /* 0xfffffff00a0a1836 */ /* 0x000fca0000000000 */
[----:B------:R-:W-:Y:S01]  /*06f0*/  ISETP.NE.AND P1, PT, R10, RZ, PT ;  /* 0x000000ff0a00720c */ /* 0x000fe20003f25270 */
[----:B------:R-:W-:Y:S04]  /*0700*/  @!P0 LDS R9, [R9] ;  /* 0x0000000009098984 */ /* 0x000fe80000000800 */
[----:B------:R-:W0:Y:S08]  /*0710*/  @!P0 LDS R6, [R7] ;  /* 0x0000000007068984 */ /* 0x000e300000000800 */
[----:B------:R-:W-:-:S04]  /*0720*/  @!P1 IADD3 R10, PT, PT, R3, 0x8, RZ ;  /* 0x00000008030a9810 */ /* 0x000fc80007ffe0ff */
[----:B------:R-:W-:-:S05]  /*0730*/  @!P1 LEA R11, R10, UR4, 0x6 ;  /* 0x000000040a0b9c11 */ /* 0x000fca000f8e30ff */
[----:B------:R-:W-:Y:S02]  /*0740*/  @!P1 IMAD.IADD R11, R11, 0x1, R8 ;  /* 0x000000010b0b9824 */ /* 0x000fe400078e0208 */
[----:B0-----:R-:W-:-:S05]  /*0750*/  @!P0 FADD R6, R6, R9 ;  /* 0x0000000906068221 */ /* 0x001fca0000000000 */
[----:B------:R-:W-:Y:S01]  /*0760*/  @!P0 STS [R7], R6 ;  /* 0x0000000607008388 */ /* 0x000fe20000000800 */
[----:B------:R-:W-:Y:S01]  /*0770*/  BAR.SYNC.DEFER_BLOCKING 0x0 ;  /* 0x0000000000007b1d */ /* 0x000fe20000010000 */
[----:B------:R-:W-:-:S05]  /*0780*/  ISETP.NE.AND P0, PT, R2, RZ, PT ;  /* 0x000000ff0200720c */ /* 0x000fca0003f05270 */
[----:B------:R-:W-:Y:S04]  /*0790*/  @!P1 LDS R9, [R11] ;  /* 0x000000000b099984 */ /* 0x000fe80000000800 */
[----:B------:R-:W0:Y:S02]  /*07a0*/  @!P1 LDS R8, [R7] ;  /* 0x0000000007089984 */ /* 0x000e240000000800 */
[----:B0-----:R-:W-:-:S05]  /*07b0*/  @!P1 FADD R8, R8, R9 ;  /* 0x0000000908089221 */ /* 0x001fca0000000000 */
[----:B------:R-:W-:Y:S01]  /*07c0*/  @!P1 STS [R7], R8 ;  /* 0x0000000807009388 */ /* 0x000fe20000000800 */
[----:B------:R-:W-:Y:S06]  /*07d0*/  BAR.SYNC.DEFER_BLOCKING 0x0 ;  /* 0x0000000000007b1d */ /* 0x000fec0000010000 */
[----:B------:R-:W0:Y:S04]  /*07e0*/  LDS R9, [R7] ;  /* 0x0000000007097984 */ /* 0x000e280000000800 */
[----:B0-----:R0:W-:Y:S01]  /*07f0*/  STG.E desc[UR8][R4.64+0x8], R9 ;  /* 0x0000080904007986 */ /* 0x0011e2000c101908 */
[----:B------:R-:W-:Y:S06]  /*0800*/  BAR.SYNC.DEFER_BLOCKING 0x0 ;  /* 0x0000000000007b1d */ /* 0x000fec0000010000 */
[----:B------:R-:W-:Y:S05]  /*0810*/  @P0 EXIT ;  /* 0x000000000000094d */ /* 0x000fea0003800000 */
[----:B------:R-:W-:Y:S01]  /*0820*/  LEA R7, R3, UR4, 0x2 ;  /* 0x0000000403077c11 */ /* 0x000fe2000f8e10ff */
[----:B0-----:R-:W0:Y:S01]  /*0830*/  LDC.64 R4, c[0x0][0x398] ;  /* 0x0000e600ff047b82 */ /* 0x001e220000000a00 */
[----:B------:R-:W-:-:S04]  /*0840*/  IMAD R3, R0, UR10, R3 ;  /* 0x0000000a00037c24 */ /* 0x000fc8000f8e0203 */
[----:B------:R-:W1:Y:S01]  /*0850*/  LDS R7, [R7] ;  /* 0x0000000007077984 */ /* 0x000e620000000800 */
[----:B0-----:R-:W-:-:S05]  /*0860*/  IMAD.WIDE R2, R3, 0x4, R4 ;  /* 0x0000000403027825 */ /* 0x001fca00078e0204 */
[----:B-1----:R-:W-:Y:S01]  /*0870*/  STG.E desc[UR8][R2.64], R7 ;  /* 0x0000000702007986 */ /* 0x002fe2000c101908 */
[----:B------:R-:W-:Y:S05]  /*0880*/  EXIT ;  /* 0x000000000000794d */ /* 0x000fea0003800000 */
.L_x_1:
        /* <DEDUP_REMOVED lines=15> */
.L_x_3:


//--------------------- .nv.shared.reserved.0     --------------------------
	.section	.nv.shared.reserved.0,"aw",@nobits
	.weak		__nv_reservedSMEM_offset_0_alias
	.size		__nv_reservedSMEM_offset_0_alias, 0, 64
	.other		__nv_reservedSMEM_offset_0_alias,@"STO_CUDA_RESERVED_SHARED STV_DEFAULT"
__nv_reservedSMEM_offset_0_alias:
	.zero		0
	.zero		64


//--------------------- .nv.shared._Z22bpnn_layerforward_CUDAPfS_S_S_ii --------------------------
	.section	.nv.shared._Z22bpnn_layerforward_CUDAPfS_S_S_ii,"aw",@nobits
	.sectionflags	@""
	.align	4
.nv.shared._Z22bpnn_layerforward_CUDAPfS_S_S_ii:
	.zero		2112


//--------------------- .nv.constant0._Z24bpnn_adjust_weights_cudaPfiS_iS_S_ --------------------------
	.section	.nv.constant0._Z24bpnn_adjust_weights_cudaPfiS_iS_S_,"a",@progbits
	.sectionflags	@""
	.align	4
.nv.constant0._Z24bpnn_adjust_weights_cudaPfiS_iS_S_:
	.zero		944


//--------------------- .nv.constant0._Z22bpnn_layerforward_CUDAPfS_S_S_ii --------------------------
	.section	.nv.constant0._Z22bpnn_layerforward_CUDAPfS_S_S_ii,"a",@progbits
	.sectionflags	@""
	.align	4
.nv.constant0._Z22bpnn_layerforward_CUDAPfS_S_S_ii:
	.zero		936


//--------------------- SYMBOLS --------------------------

	.type		.nv.reservedSmem.offset0,@object
	.size		.nv.reservedSmem.offset0,0x4
	.type		.nv.reservedSmem.cap,@object
	.size		.nv.reservedSmem.cap,0x4
